//
// Generated by NVIDIA NVVM Compiler
//
// Compiler Build ID: CL-36424714
// Cuda compilation tools, release 13.0, V13.0.88
// Based on NVVM 20.0.0
//

.version 9.0
.target sm_100
.address_size 64

	// .globl	_Z9d_compactPfPmPbS_m

.visible .entry _Z9d_compactPfPmPbS_m(
	.param .u64 .ptr .align 1 _Z9d_compactPfPmPbS_m_param_0,
	.param .u64 .ptr .align 1 _Z9d_compactPfPmPbS_m_param_1,
	.param .u64 .ptr .align 1 _Z9d_compactPfPmPbS_m_param_2,
	.param .u64 .ptr .align 1 _Z9d_compactPfPmPbS_m_param_3,
	.param .u64 _Z9d_compactPfPmPbS_m_param_4
)
{
	.reg .pred 	%p<9>;
	.reg .b16 	%rs<5>;
	.reg .b32 	%r<13>;
	.reg .b32 	%f<5>;
	.reg .b64 	%rd<46>;

	ld.param.u64 	%rd10, [_Z9d_compactPfPmPbS_m_param_0];
	ld.param.u64 	%rd11, [_Z9d_compactPfPmPbS_m_param_1];
	ld.param.u64 	%rd12, [_Z9d_compactPfPmPbS_m_param_2];
	ld.param.u64 	%rd13, [_Z9d_compactPfPmPbS_m_param_3];
	ld.param.u64 	%rd9, [_Z9d_compactPfPmPbS_m_param_4];
	cvta.to.global.u64 	%rd1, %rd13;
	cvta.to.global.u64 	%rd2, %rd11;
	cvta.to.global.u64 	%rd3, %rd10;
	cvta.to.global.u64 	%rd4, %rd12;
	mov.u32 	%r2, %ctaid.x;
	mov.u32 	%r1, %ntid.x;
	mul.lo.s32 	%r3, %r1, %r2;
	shl.b32 	%r4, %r3, 2;
	mov.u32 	%r5, %tid.x;
	add.s32 	%r6, %r4, %r5;
	cvt.u64.u32 	%rd5, %r6;
	setp.le.u64 	%p1, %rd9, %rd5;
	@%p1 bra 	$L__BB0_3;
	add.s64 	%rd14, %rd4, %rd5;
	ld.global.u8 	%rs1, [%rd14];
	setp.ne.s16 	%p2, %rs1, 1;
	@%p2 bra 	$L__BB0_3;
	shl.b64 	%rd15, %rd5, 2;
	add.s64 	%rd16, %rd3, %rd15;
	ld.global.f32 	%f1, [%rd16];
	shl.b64 	%rd17, %rd5, 3;
	add.s64 	%rd18, %rd2, %rd17;
	ld.global.u64 	%rd19, [%rd18];
	shl.b64 	%rd20, %rd19, 2;
	add.s64 	%rd21, %rd1, %rd20;
	st.global.f32 	[%rd21], %f1;
$L__BB0_3:
	cvt.u32.u64 	%r7, %rd5;
	add.s32 	%r8, %r7, %r1;
	cvt.u64.u32 	%rd6, %r8;
	setp.le.u64 	%p3, %rd9, %rd6;
	@%p3 bra 	$L__BB0_6;
	add.s64 	%rd22, %rd4, %rd6;
	ld.global.u8 	%rs2, [%rd22];
	setp.ne.s16 	%p4, %rs2, 1;
	@%p4 bra 	$L__BB0_6;
	shl.b64 	%rd23, %rd6, 2;
	add.s64 	%rd24, %rd3, %rd23;
	ld.global.f32 	%f2, [%rd24];
	shl.b64 	%rd25, %rd6, 3;
	add.s64 	%rd26, %rd2, %rd25;
	ld.global.u64 	%rd27, [%rd26];
	shl.b64 	%rd28, %rd27, 2;
	add.s64 	%rd29, %rd1, %rd28;
	st.global.f32 	[%rd29], %f2;
$L__BB0_6:
	cvt.u32.u64 	%r9, %rd6;
	add.s32 	%r10, %r9, %r1;
	cvt.u64.u32 	%rd7, %r10;
	setp.le.u64 	%p5, %rd9, %rd7;
	@%p5 bra 	$L__BB0_9;
	add.s64 	%rd30, %rd4, %rd7;
	ld.global.u8 	%rs3, [%rd30];
	setp.ne.s16 	%p6, %rs3, 1;
	@%p6 bra 	$L__BB0_9;
	shl.b64 	%rd31, %rd7, 2;
	add.s64 	%rd32, %rd3, %rd31;
	ld.global.f32 	%f3, [%rd32];
	shl.b64 	%rd33, %rd7, 3;
	add.s64 	%rd34, %rd2, %rd33;
	ld.global.u64 	%rd35, [%rd34];
	shl.b64 	%rd36, %rd35, 2;
	add.s64 	%rd37, %rd1, %rd36;
	st.global.f32 	[%rd37], %f3;
$L__BB0_9:
	cvt.u32.u64 	%r11, %rd7;
	add.s32 	%r12, %r11, %r1;
	cvt.u64.u32 	%rd8, %r12;
	setp.le.u64 	%p7, %rd9, %rd8;
	@%p7 bra 	$L__BB0_12;
	add.s64 	%rd38, %rd4, %rd8;
	ld.global.u8 	%rs4, [%rd38];
	setp.ne.s16 	%p8, %rs4, 1;
	@%p8 bra 	$L__BB0_12;
	shl.b64 	%rd39, %rd8, 2;
	add.s64 	%rd40, %rd3, %rd39;
	ld.global.f32 	%f4, [%rd40];
	shl.b64 	%rd41, %rd8, 3;
	add.s64 	%rd42, %rd2, %rd41;
	ld.global.u64 	%rd43, [%rd42];
	shl.b64 	%rd44, %rd43, 2;
	add.s64 	%rd45, %rd1, %rd44;
	st.global.f32 	[%rd45], %f4;
$L__BB0_12:
	ret;

}


// ===== COMPILED SASS (sm_100) =====

	.target	sm_100

	.elftype	@"ET_EXEC"


//--------------------- .note.nv.tkinfo           --------------------------
	.section	.note.nv.tkinfo,"",@"SHT_NOTE"
	.sectionflags	@"SHF_NOTE_NV_TKINFO"
	.tkinfo
        /*0018*/ 	.word	0x00000002
        /*0030*/ 	.string	""
        /*0030*/ 	.string	"ptxas"
        /*0030*/ 	.string	"Cuda compilation tools, release 13.0, V13.0.88"
        /*0030*/ 	.string	"Build cuda_13.0.r13.0/compiler.36424714_0"
        /*0030*/ 	.string	"-arch sm_100 -m 64 "



//--------------------- .note.nv.cuinfo           --------------------------
	.section	.note.nv.cuinfo,"",@"SHT_NOTE"
	.sectionflags	@"SHF_NOTE_NV_CUINFO"
        /*0018*/ 	.short	0x0002
        /*001a*/ 	.short	0x0064
        /*001c*/ 	.short	0x0082
	.zero		2


//--------------------- .nv.info                  --------------------------
	.section	.nv.info,"",@"SHT_CUDA_INFO"
	.align	4


	//----- nvinfo : EIATTR_REGCOUNT
	.align		4
        /*0000*/ 	.byte	0x04, 0x2f
        /*0002*/ 	.short	(.L_1 - .L_0)
	.align		4
.L_0:
        /*0004*/ 	.word	index@(_Z9d_compactPfPmPbS_m)
        /*0008*/ 	.word	0x0000000d


	//----- nvinfo : EIATTR_FRAME_SIZE
	.align		4
.L_1:
        /*000c*/ 	.byte	0x04, 0x11
        /*000e*/ 	.short	(.L_3 - .L_2)
	.align		4
.L_2:
        /*0010*/ 	.word	index@(_Z9d_compactPfPmPbS_m)
        /*0014*/ 	.word	0x00000000


	//----- nvinfo : EIATTR_MIN_STACK_SIZE
	.align		4
.L_3:
        /*0018*/ 	.byte	0x04, 0x12
        /*001a*/ 	.short	(.L_5 - .L_4)
	.align		4
.L_4:
        /*001c*/ 	.word	index@(_Z9d_compactPfPmPbS_m)
        /*0020*/ 	.word	0x00000000
.L_5:


//--------------------- .nv.compat                --------------------------
	.section	.nv.compat,"",@"SHT_CUDA_COMPAT_INFO"
	.align	4
        /*0000*/ 	.byte	0x02, 0x09, 0x00, 0x00, 0x02, 0x02, 0x01, 0x00, 0x02, 0x05, 0x05, 0x00, 0x03, 0x07, 0x01, 0x01
        /*0010*/ 	.byte	0x02, 0x03, 0x00, 0x00, 0x02, 0x06, 0x01, 0x00, 0x04, 0x0b, 0x08, 0x00, 0x09, 0x00, 0x00, 0x00
        /*0020*/ 	.byte	0x00, 0x00, 0x00, 0x00


//--------------------- .nv.info._Z9d_compactPfPmPbS_m --------------------------
	.section	.nv.info._Z9d_compactPfPmPbS_m,"",@"SHT_CUDA_INFO"
	.sectionflags	@""
	.align	4


	//----- nvinfo : EIATTR_CUDA_API_VERSION
	.align		4
        /*0000*/ 	.byte	0x04, 0x37
        /*0002*/ 	.short	(.L_7 - .L_6)
.L_6:
        /*0004*/ 	.word	0x00000082


	//----- nvinfo : EIATTR_KPARAM_INFO
	.align		4
.L_7:
        /*0008*/ 	.byte	0x04, 0x17
        /*000a*/ 	.short	(.L_9 - .L_8)
.L_8:
        /*000c*/ 	.word	0x00000000
        /*0010*/ 	.short	0x0004
        /*0012*/ 	.short	0x0020
        /*0014*/ 	.byte	0x00, 0xf0, 0x21, 0x00


	//----- nvinfo : EIATTR_KPARAM_INFO
	.align		4
.L_9:
        /*0018*/ 	.byte	0x04, 0x17
        /*001a*/ 	.short	(.L_11 - .L_10)
.L_10:
        /*001c*/ 	.word	0x00000000
        /*0020*/ 	.short	0x0003
        /*0022*/ 	.short	0x0018
        /*0024*/ 	.byte	0x00, 0xf5, 0x21, 0x00


	//----- nvinfo : EIATTR_KPARAM_INFO
	.align		4
.L_11:
        /*0028*/ 	.byte	0x04, 0x17
        /*002a*/ 	.short	(.L_13 - .L_12)
.L_12:
        /*002c*/ 	.word	0x00000000
        /*0030*/ 	.short	0x0002
        /*0032*/ 	.short	0x0010
        /*0034*/ 	.byte	0x00, 0xf5, 0x21, 0x00


	//----- nvinfo : EIATTR_KPARAM_INFO
	.align		4
.L_13:
        /*0038*/ 	.byte	0x04, 0x17
        /*003a*/ 	.short	(.L_15 - .L_14)
.L_14:
        /*003c*/ 	.word	0x00000000
        /*0040*/ 	.short	0x0001
        /*0042*/ 	.short	0x0008
        /*0044*/ 	.byte	0x00, 0xf5, 0x21, 0x00


	//----- nvinfo : EIATTR_KPARAM_INFO
	.align		4
.L_15:
        /*0048*/ 	.byte	0x04, 0x17
        /*004a*/ 	.short	(.L_17 - .L_16)
.L_16:
        /*004c*/ 	.word	0x00000000
        /*0050*/ 	.short	0x0000
        /*0052*/ 	.short	0x0000
        /*0054*/ 	.byte	0x00, 0xf5, 0x21, 0x00


	//----- nvinfo : EIATTR_SPARSE_MMA_MASK
	.align		4
.L_17:
        /*0058*/ 	.byte	0x03, 0x50
        /*005a*/ 	.short	0x0000


	//----- nvinfo : EIATTR_MAXREG_COUNT
	.align		4
        /*005c*/ 	.byte	0x03, 0x1b
        /*005e*/ 	.short	0x00ff


	//----- nvinfo : EIATTR_MERCURY_ISA_VERSION
	.align		4
        /*0060*/ 	.byte	0x03, 0x5f
        /*0062*/ 	.short	0x0101


	//----- nvinfo : EIATTR_VRC_CTA_INIT_COUNT
	.align		4
        /*0064*/ 	.byte	0x02, 0x4a
	.zero		1
	.zero		1


	//----- nvinfo : EIATTR_EXIT_INSTR_OFFSETS
	.align		4
        /*0068*/ 	.byte	0x04, 0x1c
        /*006a*/ 	.short	(.L_19 - .L_18)


	//   ....[0]....
.L_18:
        /*006c*/ 	.word	0x000004f0


	//   ....[1]....
        /*0070*/ 	.word	0x00000550


	//   ....[2]....
        /*0074*/ 	.word	0x00000610


	//----- nvinfo : EIATTR_CRS_STACK_SIZE
	.align		4
.L_19:
        /*0078*/ 	.byte	0x04, 0x1e
        /*007a*/ 	.short	(.L_21 - .L_20)
.L_20:
        /*007c*/ 	.word	0x00000000


	//----- nvinfo : EIATTR_CBANK_PARAM_SIZE
	.align		4
.L_21:
        /*0080*/ 	.byte	0x03, 0x19
        /*0082*/ 	.short	0x0028


	//----- nvinfo : EIATTR_PARAM_CBANK
	.align		4
        /*0084*/ 	.byte	0x04, 0x0a
        /*0086*/ 	.short	(.L_23 - .L_22)
	.align		4
.L_22:
        /*0088*/ 	.word	index@(.nv.constant0._Z9d_compactPfPmPbS_m)
        /*008c*/ 	.short	0x0380
        /*008e*/ 	.short	0x0028


	//----- nvinfo : EIATTR_SW_WAR
	.align		4
.L_23:
        /*0090*/ 	.byte	0x04, 0x36
        /*0092*/ 	.short	(.L_25 - .L_24)
.L_24:
        /*0094*/ 	.word	0x00000008
.L_25:


//--------------------- .nv.callgraph             --------------------------
	.section	.nv.callgraph,"",@"SHT_CUDA_CALLGRAPH"
	.align	4
	.sectionentsize	8
	.align		4
        /*0000*/ 	.word	0x00000000
	.align		4
        /*0004*/ 	.word	0xffffffff
	.align		4
        /*0008*/ 	.word	0x00000000
	.align		4
        /*000c*/ 	.word	0xfffffffe
	.align		4
        /*0010*/ 	.word	0x00000000
	.align		4
        /*0014*/ 	.word	0xfffffffd
	.align		4
        /*0018*/ 	.word	0x00000000
	.align		4
        /*001c*/ 	.word	0xfffffffc


//--------------------- .text._Z9d_compactPfPmPbS_m --------------------------
	.section	.text._Z9d_compactPfPmPbS_m,"ax",@progbits
	.align	128
        .global         _Z9d_compactPfPmPbS_m
        .type           _Z9d_compactPfPmPbS_m,@function
        .size           _Z9d_compactPfPmPbS_m,(.L_x_7 - _Z9d_compactPfPmPbS_m)
        .other          _Z9d_compactPfPmPbS_m,@"STO_CUDA_ENTRY STV_DEFAULT"
_Z9d_compactPfPmPbS_m:
.text._Z9d_compactPfPmPbS_m:
[----:B------:R-:W-:Y:S01]  /*0000*/  LDC R1, c[0x0][0x37c] ;  /* 0x0000df00ff017b82 */ /* 0x000fe20000000800 */
[----:B------:R-:W0:Y:S07]  /*0010*/  S2R R3, SR_TID.X ;  /* 0x0000000000037919 */ /* 0x000e2e0000002100 */
[----:B------:R-:W1:Y:S01]  /*0020*/  S2UR UR4, SR_CTAID.X ;  /* 0x00000000000479c3 */ /* 0x000e620000002500 */
[----:B------:R-:W2:Y:S01]  /*0030*/  LDCU.64 UR6, c[0x0][0x3a0] ;  /* 0x00007400ff0677ac */ /* 0x000ea20008000a00 */
[----:B------:R-:W-:Y:S06]  /*0040*/  BSSY.RECONVERGENT B0, `(.L_x_0) ;  /* 0x0000022000007945 */ /* 0x000fec0003800200 */
[----:B------:R-:W1:Y:S02]  /*0050*/  LDC R5, c[0x0][0x360] ;  /* 0x0000d800ff057b82 */ /* 0x000e640000000800 */
[----:B-1----:R-:W-:Y:S01]  /*0060*/  IMAD R0, R5, UR4, RZ ;  /* 0x0000000405007c24 */ /* 0x002fe2000f8e02ff */
[----:B------:R-:W1:Y:S03]  /*0070*/  LDCU.64 UR4, c[0x0][0x358] ;  /* 0x00006b00ff0477ac */ /* 0x000e660008000a00 */
[----:B0-----:R-:W-:-:S04]  /*0080*/  IMAD R3, R0, 0x4, R3 ;  /* 0x0000000400037824 */ /* 0x001fc800078e0203 */
[C---:B------:R-:W-:Y:S01]  /*0090*/  IMAD.IADD R10, R3.reuse, 0x1, R5 ;  /* 0x00000001030a7824 */ /* 0x040fe200078e0205 */
[----:B--2---:R-:W-:-:S03]  /*00a0*/  ISETP.GE.U32.AND P2, PT, R3, UR6, PT ;  /* 0x0000000603007c0c */ /* 0x004fc6000bf46070 */
[C-C-:B------:R-:W-:Y:S01]  /*00b0*/  IMAD.IADD R2, R10.reuse, 0x1, R5.reuse ;  /* 0x000000010a027824 */ /* 0x140fe200078e0205 */
[----:B------:R-:W-:Y:S02]  /*00c0*/  ISETP.GE.U32.AND.EX P2, PT, RZ, UR7, PT, P2 ;  /* 0x00000007ff007c0c */ /* 0x000fe4000bf46120 */
[----:B------:R-:W-:Y:S01]  /*00d0*/  ISETP.GE.U32.AND P0, PT, R10, UR6, PT ;  /* 0x000000060a007c0c */ /* 0x000fe2000bf06070 */
[C---:B------:R-:W-:Y:S01]  /*00e0*/  IMAD.IADD R0, R2.reuse, 0x1, R5 ;  /* 0x0000000102007824 */ /* 0x040fe200078e0205 */
[----:B------:R-:W-:Y:S02]  /*00f0*/  ISETP.GE.U32.AND P3, PT, R2, UR6, PT ;  /* 0x0000000602007c0c */ /* 0x000fe4000bf66070 */
[----:B------:R-:W-:Y:S02]  /*0100*/  ISETP.GE.U32.AND.EX P0, PT, RZ, UR7, PT, P0 ;  /* 0x00000007ff007c0c */ /* 0x000fe4000bf06100 */
[----:B------:R-:W-:Y:S02]  /*0110*/  ISETP.GE.U32.AND P1, PT, R0, UR6, PT ;  /* 0x0000000600007c0c */ /* 0x000fe4000bf26070 */
[----:B------:R-:W-:-:S02]  /*0120*/  ISETP.GE.U32.AND.EX P3, PT, RZ, UR7, PT, P3 ;  /* 0x00000007ff007c0c */ /* 0x000fc4000bf66130 */
[----:B------:R-:W-:Y:S01]  /*0130*/  ISETP.GE.U32.AND.EX P1, PT, RZ, UR7, PT, P1 ;  /* 0x00000007ff007c0c */ /* 0x000fe2000bf26110 */
[----:B-1----:R-:W-:-:S12]  /*0140*/  @P2 BRA `(.L_x_1) ;  /* 0x0000000000442947 */ /* 0x002fd80003800000 */
[----:B------:R-:W0:Y:S02]  /*0150*/  LDCU.64 UR8, c[0x0][0x390] ;  /* 0x00007200ff0877ac */ /* 0x000e240008000a00 */
[----:B0-----:R-:W-:-:S05]  /*0160*/  IADD3 R4, P2, PT, R3, UR8, RZ ;  /* 0x0000000803047c10 */ /* 0x001fca000ff5e0ff */
[----:B------:R-:W-:-:S05]  /*0170*/  IMAD.X R5, RZ, RZ, UR9, P2 ;  /* 0x00000009ff057e24 */ /* 0x000fca00090e06ff */
[----:B------:R-:W2:Y:S02]  /*0180*/  LDG.E.U8 R4, desc[UR4][R4.64] ;  /* 0x0000000404047981 */ /* 0x000ea4000c1e1100 */
[----:B--2---:R-:W-:-:S13]  /*0190*/  ISETP.NE.AND P2, PT, R4, 0x1, PT ;  /* 0x000000010400780c */ /* 0x004fda0003f45270 */
[----:B------:R-:W-:Y:S05]  /*01a0*/  @P2 BRA `(.L_x_1) ;  /* 0x00000000002c2947 */ /* 0x000fea0003800000 */
[----:B------:R-:W0:Y:S02]  /*01b0*/  LDCU.128 UR8, c[0x0][0x380] ;  /* 0x00007000ff0877ac */ /* 0x000e240008000c00 */
[----:B0-----:R-:W-:-:S04]  /*01c0*/  LEA R4, P2, R3, UR10, 0x3 ;  /* 0x0000000a03047c11 */ /* 0x001fc8000f8418ff */
[C---:B------:R-:W-:Y:S02]  /*01d0*/  LEA.HI.X R5, R3.reuse, UR11, RZ, 0x3, P2 ;  /* 0x0000000b03057c11 */ /* 0x040fe400090f1cff */
[----:B------:R-:W-:-:S04]  /*01e0*/  LEA R6, P2, R3, UR8, 0x2 ;  /* 0x0000000803067c11 */ /* 0x000fc8000f8410ff */
[----:B------:R-:W2:Y:S01]  /*01f0*/  LDG.E.64 R4, desc[UR4][R4.64] ;  /* 0x0000000404047981 */ /* 0x000ea2000c1e1b00 */
[----:B------:R-:W-:Y:S01]  /*0200*/  LEA.HI.X R7, R3, UR9, RZ, 0x2, P2 ;  /* 0x0000000903077c11 */ /* 0x000fe200090f14ff */
[----:B------:R-:W2:Y:S05]  /*0210*/  LDCU.64 UR8, c[0x0][0x398] ;  /* 0x00007300ff0877ac */ /* 0x000eaa0008000a00 */
[----:B------:R-:W3:Y:S01]  /*0220*/  LDG.E R7, desc[UR4][R6.64] ;  /* 0x0000000406077981 */ /* 0x000ee2000c1e1900 */
[----:B--2---:R-:W-:-:S04]  /*0230*/  LEA R8, P2, R4, UR8, 0x2 ;  /* 0x0000000804087c11 */ /* 0x004fc8000f8410ff */
[----:B------:R-:W-:-:S05]  /*0240*/  LEA.HI.X R9, R4, UR9, R5, 0x2, P2 ;  /* 0x0000000904097c11 */ /* 0x000fca00090f1405 */
[----:B---3--:R0:W-:Y:S04]  /*0250*/  STG.E desc[UR4][R8.64], R7 ;  /* 0x0000000708007986 */ /* 0x0081e8000c101904 */
.L_x_1:
[----:B------:R-:W-:Y:S05]  /*0260*/  BSYNC.RECONVERGENT B0 ;  /* 0x0000000000007941 */ /* 0x000fea0003800200 */
.L_x_0:
[----:B------:R-:W-:Y:S04]  /*0270*/  BSSY.RECONVERGENT B0, `(.L_x_2) ;  /* 0x0000013000007945 */ /* 0x000fe80003800200 */
[----:B------:R-:W-:Y:S05]  /*0280*/  @P0 BRA `(.L_x_3) ;  /* 0x0000000000440947 */ /* 0x000fea0003800000 */
[----:B------:R-:W1:Y:S02]  /*0290*/  LDCU.64 UR8, c[0x0][0x390] ;  /* 0x00007200ff0877ac */ /* 0x000e640008000a00 */
[----:B-1----:R-:W-:-:S05]  /*02a0*/  IADD3 R4, P0, PT, R10, UR8, RZ ;  /* 0x000000080a047c10 */ /* 0x002fca000ff1e0ff */
[----:B------:R-:W-:-:S05]  /*02b0*/  IMAD.X R5, RZ, RZ, UR9, P0 ;  /* 0x00000009ff057e24 */ /* 0x000fca00080e06ff */
[----:B------:R-:W2:Y:S02]  /*02c0*/  LDG.E.U8 R4, desc[UR4][R4.64] ;  /* 0x0000000404047981 */ /* 0x000ea4000c1e1100 */
[----:B--2---:R-:W-:-:S13]  /*02d0*/  ISETP.NE.AND P0, PT, R4, 0x1, PT ;  /* 0x000000010400780c */ /* 0x004fda0003f05270 */
[----:B------:R-:W-:Y:S05]  /*02e0*/  @P0 BRA `(.L_x_3) ;  /* 0x00000000002c0947 */ /* 0x000fea0003800000 */
[----:B------:R-:W1:Y:S02]  /*02f0*/  LDCU.128 UR8, c[0x0][0x380] ;  /* 0x00007000ff0877ac */ /* 0x000e640008000c00 */
[----:B-1----:R-:W-:-:S04]  /*0300*/  LEA R4, P0, R10, UR10, 0x3 ;  /* 0x0000000a0a047c11 */ /* 0x002fc8000f8018ff */
[C---:B------:R-:W-:Y:S02]  /*0310*/  LEA.HI.X R5, R10.reuse, UR11, RZ, 0x3, P0 ;  /* 0x0000000b0a057c11 */ /* 0x040fe400080f1cff */
[----:B------:R-:W-:-:S04]  /*0320*/  LEA R6, P0, R10, UR8, 0x2 ;  /* 0x000000080a067c11 */ /* 0x000fc8000f8010ff */
[----:B------:R-:W2:Y:S01]  /*0330*/  LDG.E.64 R4, desc[UR4][R4.64] ;  /* 0x0000000404047981 */ /* 0x000ea2000c1e1b00 */
[----:B0-----:R-:W-:Y:S01]  /*0340*/  LEA.HI.X R7, R10, UR9, RZ, 0x2, P0 ;  /* 0x000000090a077c11 */ /* 0x001fe200080f14ff */
[----:B------:R-:W2:Y:S05]  /*0350*/  LDCU.64 UR8, c[0x0][0x398] ;  /* 0x00007300ff0877ac */ /* 0x000eaa0008000a00 */
[----:B------:R-:W3:Y:S01]  /*0360*/  LDG.E R7, desc[UR4][R6.64] ;  /* 0x0000000406077981 */ /* 0x000ee2000c1e1900 */
[----:B--2---:R-:W-:-:S04]  /*0370*/  LEA R8, P0, R4, UR8, 0x2 ;  /* 0x0000000804087c11 */ /* 0x004fc8000f8010ff */
[----:B------:R-:W-:-:S05]  /*0380*/  LEA.HI.X R9, R4, UR9, R5, 0x2, P0 ;  /* 0x0000000904097c11 */ /* 0x000fca00080f1405 */
[----:B---3--:R1:W-:Y:S04]  /*0390*/  STG.E desc[UR4][R8.64], R7 ;  /* 0x0000000708007986 */ /* 0x0083e8000c101904 */
.L_x_3:
[----:B------:R-:W-:Y:S05]  /*03a0*/  BSYNC.RECONVERGENT B0 ;  /* 0x0000000000007941 */ /* 0x000fea0003800200 */
.L_x_2:
[----:B------:R-:W-:Y:S04]  /*03b0*/  BSSY.RECONVERGENT B0, `(.L_x_4) ;  /* 0x0000013000007945 */ /* 0x000fe80003800200 */
[----:B------:R-:W-:Y:S05]  /*03c0*/  @P3 BRA `(.L_x_5) ;  /* 0x0000000000443947 */ /* 0x000fea0003800000 */
[----:B------:R-:W2:Y:S02]  /*03d0*/  LDCU.64 UR8, c[0x0][0x390] ;  /* 0x00007200ff0877ac */ /* 0x000ea40008000a00 */
[----:B--2---:R-:W-:-:S05]  /*03e0*/  IADD3 R4, P0, PT, R2, UR8, RZ ;  /* 0x0000000802047c10 */ /* 0x004fca000ff1e0ff */
[----:B------:R-:W-:-:S05]  /*03f0*/  IMAD.X R5, RZ, RZ, UR9, P0 ;  /* 0x00000009ff057e24 */ /* 0x000fca00080e06ff */
[----:B------:R-:W2:Y:S02]  /*0400*/  LDG.E.U8 R4, desc[UR4][R4.64] ;  /* 0x0000000404047981 */ /* 0x000ea4000c1e1100 */
[----:B--2---:R-:W-:-:S13]  /*0410*/  ISETP.NE.AND P0, PT, R4, 0x1, PT ;  /* 0x000000010400780c */ /* 0x004fda0003f05270 */
[----:B------:R-:W-:Y:S05]  /*0420*/  @P0 BRA `(.L_x_5) ;  /* 0x00000000002c0947 */ /* 0x000fea0003800000 */
[----:B------:R-:W2:Y:S02]  /*0430*/  LDCU.128 UR8, c[0x0][0x380] ;  /* 0x00007000ff0877ac */ /* 0x000ea40008000c00 */
[----:B--2---:R-:W-:-:S04]  /*0440*/  LEA R4, P0, R2, UR10, 0x3 ;  /* 0x0000000a02047c11 */ /* 0x004fc8000f8018ff */
[C---:B------:R-:W-:Y:S02]  /*0450*/  LEA.HI.X R5, R2.reuse, UR11, RZ, 0x3, P0 ;  /* 0x0000000b02057c11 */ /* 0x040fe400080f1cff */
[----:B------:R-:W-:-:S04]  /*0460*/  LEA R6, P0, R2, UR8, 0x2 ;  /* 0x0000000802067c11 */ /* 0x000fc8000f8010ff */
[----:B------:R-:W2:Y:S01]  /*0470*/  LDG.E.64 R4, desc[UR4][R4.64] ;  /* 0x0000000404047981 */ /* 0x000ea2000c1e1b00 */
[----:B01----:R-:W-:Y:S01]  /*0480*/  LEA.HI.X R7, R2, UR9, RZ, 0x2, P0 ;  /* 0x0000000902077c11 */ /* 0x003fe200080f14ff */
[----:B------:R-:W2:Y:S05]  /*0490*/  LDCU.64 UR8, c[0x0][0x398] ;  /* 0x00007300ff0877ac */ /* 0x000eaa0008000a00 */
[----:B------:R-:W3:Y:S01]  /*04a0*/  LDG.E R7, desc[UR4][R6.64] ;  /* 0x0000000406077981 */ /* 0x000ee2000c1e1900 */
[----:B--2---:R-:W-:-:S04]  /*04b0*/  LEA R2, P0, R4, UR8, 0x2 ;  /* 0x0000000804027c11 */ /* 0x004fc8000f8010ff */
[----:B------:R-:W-:-:S05]  /*04c0*/  LEA.HI.X R3, R4, UR9, R5, 0x2, P0 ;  /* 0x0000000904037c11 */ /* 0x000fca00080f1405 */
[----:B---3--:R2:W-:Y:S04]  /*04d0*/  STG.E desc[UR4][R2.64], R7 ;  /* 0x0000000702007986 */ /* 0x0085e8000c101904 */
.L_x_5:
[----:B------:R-:W-:Y:S05]  /*04e0*/  BSYNC.RECONVERGENT B0 ;  /* 0x0000000000007941 */ /* 0x000fea0003800200 */
.L_x_4:
[----:B------:R-:W-:Y:S05]  /*04f0*/  @P1 EXIT ;  /* 0x000000000000194d */ /* 0x000fea0003800000 */
[----:B------:R-:W2:Y:S02]  /*0500*/  LDCU.64 UR6, c[0x0][0x390] ;  /* 0x00007200ff0677ac */ /* 0x000ea40008000a00 */
[----:B--2---:R-:W-:-:S05]  /*0510*/  IADD3 R2, P0, PT, R0, UR6, RZ ;  /* 0x0000000600027c10 */ /* 0x004fca000ff1e0ff */
[----:B------:R-:W-:-:S05]  /*0520*/  IMAD.X R3, RZ, RZ, UR7, P0 ;  /* 0x00000007ff037e24 */ /* 0x000fca00080e06ff */
[----:B------:R-:W2:Y:S02]  /*0530*/  LDG.E.U8 R2, desc[UR4][R2.64] ;  /* 0x0000000402027981 */ /* 0x000ea4000c1e1100 */
[----:B--2---:R-:W-:-:S13]  /*0540*/  ISETP.NE.AND P0, PT, R2, 0x1, PT ;  /* 0x000000010200780c */ /* 0x004fda0003f05270 */
[----:B------:R-:W-:Y:S05]  /*0550*/  @P0 EXIT ;  /* 0x000000000000094d */ /* 0x000fea0003800000 */
[----:B------:R-:W2:Y:S01]  /*0560*/  LDCU.128 UR8, c[0x0][0x380] ;  /* 0x00007000ff0877ac */ /* 0x000ea20008000c00 */
[----:B------:R-:W3:Y:S01]  /*0570*/  LDCU.64 UR6, c[0x0][0x398] ;  /* 0x00007300ff0677ac */ /* 0x000ee20008000a00 */
[----:B--2---:R-:W-:-:S04]  /*0580*/  LEA R2, P0, R0, UR10, 0x3 ;  /* 0x0000000a00027c11 */ /* 0x004fc8000f8018ff */
[C---:B------:R-:W-:Y:S02]  /*0590*/  LEA.HI.X R3, R0.reuse, UR11, RZ, 0x3, P0 ;  /* 0x0000000b00037c11 */ /* 0x040fe400080f1cff */
[----:B------:R-:W-:-:S04]  /*05a0*/  LEA R4, P0, R0, UR8, 0x2 ;  /* 0x0000000800047c11 */ /* 0x000fc8000f8010ff */
[----:B------:R-:W3:Y:S01]  /*05b0*/  LDG.E.64 R2, desc[UR4][R2.64] ;  /* 0x0000000402027981 */ /* 0x000ee2000c1e1b00 */
[----:B------:R-:W-:-:S06]  /*05c0*/  LEA.HI.X R5, R0, UR9, RZ, 0x2, P0 ;  /* 0x0000000900057c11 */ /* 0x000fcc00080f14ff */
[----:B------:R-:W2:Y:S01]  /*05d0*/  LDG.E R5, desc[UR4][R4.64] ;  /* 0x0000000404057981 */ /* 0x000ea2000c1e1900 */
[----:B---3--:R-:W-:-:S04]  /*05e0*/  LEA R6, P0, R2, UR6, 0x2 ;  /* 0x0000000602067c11 */ /* 0x008fc8000f8010ff */
[----:B01----:R-:W-:-:S05]  /*05f0*/  LEA.HI.X R7, R2, UR7, R3, 0x2, P0 ;  /* 0x0000000702077c11 */ /* 0x003fca00080f1403 */
[----:B--2---:R-:W-:Y:S01]  /*0600*/  STG.E desc[UR4][R6.64], R5 ;  /* 0x0000000506007986 */ /* 0x004fe2000c101904 */
[----:B------:R-:W-:Y:S05]  /*0610*/  EXIT ;  /* 0x000000000000794d */ /* 0x000fea0003800000 */
.L_x_6:
[----:B------:R-:W-:-:S00]  /*0620*/  BRA `(.L_x_6) ;  /* 0xfffffffc00fc7947 */ /* 0x000fc0000383ffff */
[----:B------:R-:W-:-:S00]  /*0630*/  NOP ;  /* 0x0000000000007918 */ /* 0x000fc00000000000 */
        /* <DEDUP_REMOVED lines=12> */
.L_x_7:


//--------------------- .nv.shared.reserved.0     --------------------------
	.section	.nv.shared.reserved.0,"aw",@nobits
	.weak		__nv_reservedSMEM_offset_0_alias
	.size		__nv_reservedSMEM_offset_0_alias, 0, 64
	.other		__nv_reservedSMEM_offset_0_alias,@"STO_CUDA_RESERVED_SHARED STV_DEFAULT"
__nv_reservedSMEM_offset_0_alias:
	.zero		0
	.zero		64


//--------------------- .nv.constant0._Z9d_compactPfPmPbS_m --------------------------
	.section	.nv.constant0._Z9d_compactPfPmPbS_m,"a",@progbits
	.sectionflags	@""
	.align	4
.nv.constant0._Z9d_compactPfPmPbS_m:
	.zero		936


//--------------------- SYMBOLS --------------------------

	.type		.nv.reservedSmem.offset0,@object
	.size		.nv.reservedSmem.offset0,0x4
